//
// Generated by NVIDIA NVVM Compiler
//
// Compiler Build ID: CL-36424714
// Cuda compilation tools, release 13.0, V13.0.88
// Based on NVVM 20.0.0
//

.version 9.0
.target sm_100
.address_size 64

	// .globl	_Z6matSumPfS_S_

.visible .entry _Z6matSumPfS_S_(
	.param .u64 .ptr .align 1 _Z6matSumPfS_S__param_0,
	.param .u64 .ptr .align 1 _Z6matSumPfS_S__param_1,
	.param .u64 .ptr .align 1 _Z6matSumPfS_S__param_2
)
{
	.reg .b32 	%r<11>;
	.reg .b32 	%f<4>;
	.reg .b64 	%rd<11>;

	ld.param.u64 	%rd1, [_Z6matSumPfS_S__param_0];
	ld.param.u64 	%rd2, [_Z6matSumPfS_S__param_1];
	ld.param.u64 	%rd3, [_Z6matSumPfS_S__param_2];
	cvta.to.global.u64 	%rd4, %rd3;
	cvta.to.global.u64 	%rd5, %rd2;
	cvta.to.global.u64 	%rd6, %rd1;
	mov.u32 	%r1, %ctaid.y;
	mov.u32 	%r2, %ntid.y;
	mov.u32 	%r3, %tid.y;
	mad.lo.s32 	%r4, %r1, %r2, %r3;
	mov.u32 	%r5, %ctaid.x;
	mov.u32 	%r6, %ntid.x;
	mov.u32 	%r7, %tid.x;
	mad.lo.s32 	%r8, %r5, %r6, %r7;
	shl.b32 	%r9, %r4, 10;
	add.s32 	%r10, %r9, %r8;
	mul.wide.s32 	%rd7, %r10, 4;
	add.s64 	%rd8, %rd6, %rd7;
	ld.global.f32 	%f1, [%rd8];
	add.s64 	%rd9, %rd5, %rd7;
	ld.global.f32 	%f2, [%rd9];
	add.f32 	%f3, %f1, %f2;
	add.s64 	%rd10, %rd4, %rd7;
	st.global.f32 	[%rd10], %f3;
	ret;

}


// ===== COMPILED SASS (sm_100) =====

	.target	sm_100

	.elftype	@"ET_EXEC"


//--------------------- .note.nv.tkinfo           --------------------------
	.section	.note.nv.tkinfo,"",@"SHT_NOTE"
	.sectionflags	@"SHF_NOTE_NV_TKINFO"
	.tkinfo
        /*0018*/ 	.word	0x00000002
        /*0030*/ 	.string	""
        /*0030*/ 	.string	"ptxas"
        /*0030*/ 	.string	"Cuda compilation tools, release 13.0, V13.0.88"
        /*0030*/ 	.string	"Build cuda_13.0.r13.0/compiler.36424714_0"
        /*0030*/ 	.string	"-arch sm_100 -m 64 "



//--------------------- .note.nv.cuinfo           --------------------------
	.section	.note.nv.cuinfo,"",@"SHT_NOTE"
	.sectionflags	@"SHF_NOTE_NV_CUINFO"
        /*0018*/ 	.short	0x0002
        /*001a*/ 	.short	0x0064
        /*001c*/ 	.short	0x0082
	.zero		2


//--------------------- .nv.info                  --------------------------
	.section	.nv.info,"",@"SHT_CUDA_INFO"
	.align	4


	//----- nvinfo : EIATTR_REGCOUNT
	.align		4
        /*0000*/ 	.byte	0x04, 0x2f
        /*0002*/ 	.short	(.L_1 - .L_0)
	.align		4
.L_0:
        /*0004*/ 	.word	index@(_Z6matSumPfS_S_)
        /*0008*/ 	.word	0x0000000c


	//----- nvinfo : EIATTR_FRAME_SIZE
	.align		4
.L_1:
        /*000c*/ 	.byte	0x04, 0x11
        /*000e*/ 	.short	(.L_3 - .L_2)
	.align		4
.L_2:
        /*0010*/ 	.word	index@(_Z6matSumPfS_S_)
        /*0014*/ 	.word	0x00000000


	//----- nvinfo : EIATTR_MIN_STACK_SIZE
	.align		4
.L_3:
        /*0018*/ 	.byte	0x04, 0x12
        /*001a*/ 	.short	(.L_5 - .L_4)
	.align		4
.L_4:
        /*001c*/ 	.word	index@(_Z6matSumPfS_S_)
        /*0020*/ 	.word	0x00000000
.L_5:


//--------------------- .nv.compat                --------------------------
	.section	.nv.compat,"",@"SHT_CUDA_COMPAT_INFO"
	.align	4
        /*0000*/ 	.byte	0x02, 0x09, 0x00, 0x00, 0x02, 0x02, 0x01, 0x00, 0x02, 0x05, 0x05, 0x00, 0x03, 0x07, 0x01, 0x01
        /*0010*/ 	.byte	0x02, 0x03, 0x00, 0x00, 0x02, 0x06, 0x01, 0x00, 0x04, 0x0b, 0x08, 0x00, 0x09, 0x00, 0x00, 0x00
        /*0020*/ 	.byte	0x00, 0x00, 0x00, 0x00


//--------------------- .nv.info._Z6matSumPfS_S_  --------------------------
	.section	.nv.info._Z6matSumPfS_S_,"",@"SHT_CUDA_INFO"
	.sectionflags	@""
	.align	4


	//----- nvinfo : EIATTR_CUDA_API_VERSION
	.align		4
        /*0000*/ 	.byte	0x04, 0x37
        /*0002*/ 	.short	(.L_7 - .L_6)
.L_6:
        /*0004*/ 	.word	0x00000082


	//----- nvinfo : EIATTR_KPARAM_INFO
	.align		4
.L_7:
        /*0008*/ 	.byte	0x04, 0x17
        /*000a*/ 	.short	(.L_9 - .L_8)
.L_8:
        /*000c*/ 	.word	0x00000000
        /*0010*/ 	.short	0x0002
        /*0012*/ 	.short	0x0010
        /*0014*/ 	.byte	0x00, 0xf5, 0x21, 0x00


	//----- nvinfo : EIATTR_KPARAM_INFO
	.align		4
.L_9:
        /*0018*/ 	.byte	0x04, 0x17
        /*001a*/ 	.short	(.L_11 - .L_10)
.L_10:
        /*001c*/ 	.word	0x00000000
        /*0020*/ 	.short	0x0001
        /*0022*/ 	.short	0x0008
        /*0024*/ 	.byte	0x00, 0xf5, 0x21, 0x00


	//----- nvinfo : EIATTR_KPARAM_INFO
	.align		4
.L_11:
        /*0028*/ 	.byte	0x04, 0x17
        /*002a*/ 	.short	(.L_13 - .L_12)
.L_12:
        /*002c*/ 	.word	0x00000000
        /*0030*/ 	.short	0x0000
        /*0032*/ 	.short	0x0000
        /*0034*/ 	.byte	0x00, 0xf5, 0x21, 0x00


	//----- nvinfo : EIATTR_SPARSE_MMA_MASK
	.align		4
.L_13:
        /*0038*/ 	.byte	0x03, 0x50
        /*003a*/ 	.short	0x0000


	//----- nvinfo : EIATTR_MAXREG_COUNT
	.align		4
        /*003c*/ 	.byte	0x03, 0x1b
        /*003e*/ 	.short	0x00ff


	//----- nvinfo : EIATTR_MERCURY_ISA_VERSION
	.align		4
        /*0040*/ 	.byte	0x03, 0x5f
        /*0042*/ 	.short	0x0101


	//----- nvinfo : EIATTR_VRC_CTA_INIT_COUNT
	.align		4
        /*0044*/ 	.byte	0x02, 0x4a
	.zero		1
	.zero		1


	//----- nvinfo : EIATTR_EXIT_INSTR_OFFSETS
	.align		4
        /*0048*/ 	.byte	0x04, 0x1c
        /*004a*/ 	.short	(.L_15 - .L_14)


	//   ....[0]....
.L_14:
        /*004c*/ 	.word	0x00000150


	//----- nvinfo : EIATTR_CBANK_PARAM_SIZE
	.align		4
.L_15:
        /*0050*/ 	.byte	0x03, 0x19
        /*0052*/ 	.short	0x0018


	//----- nvinfo : EIATTR_PARAM_CBANK
	.align		4
        /*0054*/ 	.byte	0x04, 0x0a
        /*0056*/ 	.short	(.L_17 - .L_16)
	.align		4
.L_16:
        /*0058*/ 	.word	index@(.nv.constant0._Z6matSumPfS_S_)
        /*005c*/ 	.short	0x0380
        /*005e*/ 	.short	0x0018


	//----- nvinfo : EIATTR_SW_WAR
	.align		4
.L_17:
        /*0060*/ 	.byte	0x04, 0x36
        /*0062*/ 	.short	(.L_19 - .L_18)
.L_18:
        /*0064*/ 	.word	0x00000008
.L_19:


//--------------------- .nv.callgraph             --------------------------
	.section	.nv.callgraph,"",@"SHT_CUDA_CALLGRAPH"
	.align	4
	.sectionentsize	8
	.align		4
        /*0000*/ 	.word	0x00000000
	.align		4
        /*0004*/ 	.word	0xffffffff
	.align		4
        /*0008*/ 	.word	0x00000000
	.align		4
        /*000c*/ 	.word	0xfffffffe
	.align		4
        /*0010*/ 	.word	0x00000000
	.align		4
        /*0014*/ 	.word	0xfffffffd
	.align		4
        /*0018*/ 	.word	0x00000000
	.align		4
        /*001c*/ 	.word	0xfffffffc


//--------------------- .text._Z6matSumPfS_S_     --------------------------
	.section	.text._Z6matSumPfS_S_,"ax",@progbits
	.align	128
        .global         _Z6matSumPfS_S_
        .type           _Z6matSumPfS_S_,@function
        .size           _Z6matSumPfS_S_,(.L_x_1 - _Z6matSumPfS_S_)
        .other          _Z6matSumPfS_S_,@"STO_CUDA_ENTRY STV_DEFAULT"
_Z6matSumPfS_S_:
.text._Z6matSumPfS_S_:
[----:B------:R-:W-:Y:S01]  /*0000*/  LDC R1, c[0x0][0x37c] ;  /* 0x0000df00ff017b82 */ /* 0x000fe20000000800 */
[----:B------:R-:W0:Y:S07]  /*0010*/  S2R R7, SR_TID.Y ;  /* 0x0000000000077919 */ /* 0x000e2e0000002200 */
[----:B------:R-:W0:Y:S01]  /*0020*/  S2UR UR6, SR_CTAID.Y ;  /* 0x00000000000679c3 */ /* 0x000e220000002600 */
[----:B------:R-:W1:Y:S01]  /*0030*/  LDCU.64 UR4, c[0x0][0x358] ;  /* 0x00006b00ff0477ac */ /* 0x000e620008000a00 */
[----:B------:R-:W2:Y:S06]  /*0040*/  S2R R9, SR_TID.X ;  /* 0x0000000000097919 */ /* 0x000eac0000002100 */
[----:B------:R-:W0:Y:S08]  /*0050*/  LDC R0, c[0x0][0x364] ;  /* 0x0000d900ff007b82 */ /* 0x000e300000000800 */
[----:B------:R-:W2:Y:S08]  /*0060*/  S2UR UR7, SR_CTAID.X ;  /* 0x00000000000779c3 */ /* 0x000eb00000002500 */
[----:B------:R-:W2:Y:S08]  /*0070*/  LDC R6, c[0x0][0x360] ;  /* 0x0000d800ff067b82 */ /* 0x000eb00000000800 */
[----:B------:R-:W3:Y:S01]  /*0080*/  LDC.64 R2, c[0x0][0x380] ;  /* 0x0000e000ff027b82 */ /* 0x000ee20000000a00 */
[----:B0-----:R-:W-:-:S07]  /*0090*/  IMAD R0, R0, UR6, R7 ;  /* 0x0000000600007c24 */ /* 0x001fce000f8e0207 */
[----:B------:R-:W0:Y:S01]  /*00a0*/  LDC.64 R4, c[0x0][0x388] ;  /* 0x0000e200ff047b82 */ /* 0x000e220000000a00 */
[----:B--2---:R-:W-:-:S05]  /*00b0*/  IMAD R7, R6, UR7, R9 ;  /* 0x0000000706077c24 */ /* 0x004fca000f8e0209 */
[----:B------:R-:W-:Y:S02]  /*00c0*/  LEA R9, R0, R7, 0xa ;  /* 0x0000000700097211 */ /* 0x000fe400078e50ff */
[----:B------:R-:W2:Y:S03]  /*00d0*/  LDC.64 R6, c[0x0][0x390] ;  /* 0x0000e400ff067b82 */ /* 0x000ea60000000a00 */
[----:B---3--:R-:W-:-:S04]  /*00e0*/  IMAD.WIDE R2, R9, 0x4, R2 ;  /* 0x0000000409027825 */ /* 0x008fc800078e0202 */
[C---:B0-----:R-:W-:Y:S02]  /*00f0*/  IMAD.WIDE R4, R9.reuse, 0x4, R4 ;  /* 0x0000000409047825 */ /* 0x041fe400078e0204 */
[----:B-1----:R-:W3:Y:S04]  /*0100*/  LDG.E R2, desc[UR4][R2.64] ;  /* 0x0000000402027981 */ /* 0x002ee8000c1e1900 */
[----:B------:R-:W3:Y:S01]  /*0110*/  LDG.E R5, desc[UR4][R4.64] ;  /* 0x0000000404057981 */ /* 0x000ee2000c1e1900 */
[----:B--2---:R-:W-:-:S04]  /*0120*/  IMAD.WIDE R6, R9, 0x4, R6 ;  /* 0x0000000409067825 */ /* 0x004fc800078e0206 */
[----:B---3--:R-:W-:-:S05]  /*0130*/  FADD R9, R2, R5 ;  /* 0x0000000502097221 */ /* 0x008fca0000000000 */
[----:B------:R-:W-:Y:S01]  /*0140*/  STG.E desc[UR4][R6.64], R9 ;  /* 0x0000000906007986 */ /* 0x000fe2000c101904 */
[----:B------:R-:W-:Y:S05]  /*0150*/  EXIT ;  /* 0x000000000000794d */ /* 0x000fea0003800000 */
.L_x_0:
[----:B------:R-:W-:-:S00]  /*0160*/  BRA `(.L_x_0) ;  /* 0xfffffffc00fc7947 */ /* 0x000fc0000383ffff */
[----:B------:R-:W-:-:S00]  /*0170*/  NOP ;  /* 0x0000000000007918 */ /* 0x000fc00000000000 */
        /* <DEDUP_REMOVED lines=8> */
.L_x_1:


//--------------------- .nv.shared.reserved.0     --------------------------
	.section	.nv.shared.reserved.0,"aw",@nobits
	.weak		__nv_reservedSMEM_offset_0_alias
	.size		__nv_reservedSMEM_offset_0_alias, 0, 64
	.other		__nv_reservedSMEM_offset_0_alias,@"STO_CUDA_RESERVED_SHARED STV_DEFAULT"
__nv_reservedSMEM_offset_0_alias:
	.zero		0
	.zero		64


//--------------------- .nv.constant0._Z6matSumPfS_S_ --------------------------
	.section	.nv.constant0._Z6matSumPfS_S_,"a",@progbits
	.sectionflags	@""
	.align	4
.nv.constant0._Z6matSumPfS_S_:
	.zero		920


//--------------------- SYMBOLS --------------------------

	.type		.nv.reservedSmem.offset0,@object
	.size		.nv.reservedSmem.offset0,0x4
